//
// Generated by NVIDIA NVVM Compiler
//
// Compiler Build ID: CL-36424714
// Cuda compilation tools, release 13.0, V13.0.88
// Based on NVVM 20.0.0
//

.version 9.0
.target sm_100
.address_size 64

	// .globl	_Z11powerKernelPfS_fi

.visible .entry _Z11powerKernelPfS_fi(
	.param .u64 .ptr .align 1 _Z11powerKernelPfS_fi_param_0,
	.param .u64 .ptr .align 1 _Z11powerKernelPfS_fi_param_1,
	.param .f32 _Z11powerKernelPfS_fi_param_2,
	.param .u32 _Z11powerKernelPfS_fi_param_3
)
{
	.reg .pred 	%p<23>;
	.reg .b32 	%r<20>;
	.reg .b32 	%f<77>;
	.reg .b64 	%rd<9>;

	ld.param.u64 	%rd1, [_Z11powerKernelPfS_fi_param_0];
	ld.param.u64 	%rd2, [_Z11powerKernelPfS_fi_param_1];
	ld.param.f32 	%f10, [_Z11powerKernelPfS_fi_param_2];
	ld.param.u32 	%r2, [_Z11powerKernelPfS_fi_param_3];
	mov.u32 	%r3, %ctaid.x;
	mov.u32 	%r4, %ntid.x;
	mov.u32 	%r5, %tid.x;
	mad.lo.s32 	%r1, %r3, %r4, %r5;
	setp.ge.s32 	%p1, %r1, %r2;
	mov.f32 	%f76, 0f3F800000;
	@%p1 bra 	$L__BB0_10;
	cvta.to.global.u64 	%rd3, %rd1;
	mul.wide.s32 	%rd4, %r1, 4;
	add.s64 	%rd5, %rd3, %rd4;
	ld.global.f32 	%f1, [%rd5];
	mul.f32 	%f12, %f10, 0f3F000000;
	cvt.rzi.f32.f32 	%f13, %f12;
	add.f32 	%f14, %f13, %f13;
	sub.f32 	%f15, %f10, %f14;
	abs.f32 	%f2, %f15;
	abs.f32 	%f3, %f1;
	setp.lt.f32 	%p2, %f3, 0f00800000;
	mul.f32 	%f16, %f3, 0f4B800000;
	selp.f32 	%f17, %f16, %f3, %p2;
	selp.f32 	%f18, 0fC1C00000, 0f00000000, %p2;
	mov.b32 	%r6, %f17;
	add.s32 	%r7, %r6, -1060439283;
	and.b32  	%r8, %r7, -8388608;
	sub.s32 	%r9, %r6, %r8;
	mov.b32 	%f19, %r9;
	cvt.rn.f32.s32 	%f20, %r8;
	fma.rn.f32 	%f21, %f20, 0f34000000, %f18;
	add.f32 	%f22, %f19, 0fBF800000;
	add.f32 	%f23, %f19, 0f3F800000;
	rcp.approx.ftz.f32 	%f24, %f23;
	add.f32 	%f25, %f22, %f22;
	mul.f32 	%f26, %f25, %f24;
	mul.f32 	%f27, %f26, %f26;
	sub.f32 	%f28, %f22, %f26;
	add.f32 	%f29, %f28, %f28;
	neg.f32 	%f30, %f26;
	fma.rn.f32 	%f31, %f30, %f22, %f29;
	mul.rn.f32 	%f32, %f24, %f31;
	fma.rn.f32 	%f33, %f27, 0f3A2C32E4, 0f3B52E7DB;
	fma.rn.f32 	%f34, %f33, %f27, 0f3C93BB73;
	fma.rn.f32 	%f35, %f34, %f27, 0f3DF6384F;
	mul.rn.f32 	%f36, %f35, %f27;
	fma.rn.f32 	%f37, %f26, 0f3FB8AA3B, %f21;
	sub.f32 	%f38, %f21, %f37;
	fma.rn.f32 	%f39, %f26, 0f3FB8AA3B, %f38;
	fma.rn.f32 	%f40, %f32, 0f3FB8AA3B, %f39;
	fma.rn.f32 	%f41, %f26, 0f32A55E34, %f40;
	mul.f32 	%f42, %f36, 0f40400000;
	fma.rn.f32 	%f43, %f42, %f32, %f41;
	fma.rn.f32 	%f44, %f36, %f26, %f43;
	add.rn.f32 	%f45, %f37, %f44;
	neg.f32 	%f46, %f37;
	add.rn.f32 	%f47, %f45, %f46;
	neg.f32 	%f48, %f47;
	add.rn.f32 	%f49, %f44, %f48;
	mul.rn.f32 	%f50, %f45, %f10;
	neg.f32 	%f51, %f50;
	fma.rn.f32 	%f52, %f45, %f10, %f51;
	fma.rn.f32 	%f53, %f49, %f10, %f52;
	cvt.rni.f32.f32 	%f54, %f50;
	sub.f32 	%f55, %f50, %f54;
	add.f32 	%f56, %f55, %f53;
	fma.rn.f32 	%f57, %f56, 0f391FCB8E, 0f3AAF85ED;
	fma.rn.f32 	%f58, %f57, %f56, 0f3C1D9856;
	fma.rn.f32 	%f59, %f58, %f56, 0f3D6357BB;
	fma.rn.f32 	%f60, %f59, %f56, 0f3E75FDEC;
	fma.rn.f32 	%f61, %f60, %f56, 0f3F317218;
	fma.rn.f32 	%f62, %f61, %f56, 0f3F800000;
	cvt.rzi.s32.f32 	%r10, %f54;
	setp.gt.f32 	%p3, %f54, 0f00000000;
	selp.b32 	%r11, 0, -2097152000, %p3;
	add.s32 	%r12, %r11, 2130706432;
	mov.b32 	%f63, %r12;
	mul.f32 	%f64, %f62, %f63;
	shl.b32 	%r13, %r10, 23;
	sub.s32 	%r14, %r13, %r11;
	mov.b32 	%f65, %r14;
	mul.f32 	%f66, %f64, %f65;
	abs.f32 	%f67, %f50;
	setp.gt.f32 	%p4, %f67, 0f43180000;
	setp.lt.f32 	%p5, %f50, 0f00000000;
	selp.f32 	%f68, 0f00000000, 0f7F800000, %p5;
	selp.f32 	%f4, %f68, %f66, %p4;
	setp.eq.f32 	%p6, %f1, 0f3F800000;
	setp.eq.f32 	%p7, %f10, 0f00000000;
	or.pred  	%p8, %p7, %p6;
	@%p8 bra 	$L__BB0_9;
	setp.num.f32 	%p9, %f3, %f3;
	abs.f32 	%f69, %f10;
	setp.num.f32 	%p10, %f69, %f69;
	and.pred  	%p11, %p9, %p10;
	@%p11 bra 	$L__BB0_4;
	add.rn.f32 	%f76, %f1, %f10;
	bra.uni 	$L__BB0_9;
$L__BB0_4:
	setp.neu.f32 	%p12, %f1, 0f00000000;
	setp.neu.f32 	%p13, %f3, 0f7F800000;
	and.pred  	%p14, %p12, %p13;
	@%p14 bra 	$L__BB0_6;
	setp.neu.f32 	%p21, %f2, 0f3F800000;
	add.f32 	%f74, %f1, %f1;
	mov.b32 	%r15, %f74;
	setp.lt.f32 	%p22, %f10, 0f00000000;
	xor.b32  	%r16, %r15, 2139095040;
	selp.b32 	%r17, %r16, %r15, %p22;
	and.b32  	%r18, %r17, 2147483647;
	selp.b32 	%r19, %r18, %r17, %p21;
	mov.b32 	%f76, %r19;
	bra.uni 	$L__BB0_9;
$L__BB0_6:
	setp.eq.f32 	%p15, %f1, 0fBF800000;
	setp.eq.f32 	%p16, %f69, 0f7F800000;
	and.pred  	%p17, %p15, %p16;
	@%p17 bra 	$L__BB0_9;
	setp.geu.f32 	%p18, %f1, 0f00000000;
	mov.f32 	%f76, %f4;
	@%p18 bra 	$L__BB0_9;
	setp.neu.f32 	%p19, %f2, 0f3F800000;
	neg.f32 	%f71, %f4;
	selp.f32 	%f72, %f4, %f71, %p19;
	cvt.rmi.f32.f32 	%f73, %f10;
	setp.neu.f32 	%p20, %f10, %f73;
	selp.f32 	%f76, 0f7FFFFFFF, %f72, %p20;
$L__BB0_9:
	cvta.to.global.u64 	%rd6, %rd2;
	add.s64 	%rd8, %rd6, %rd4;
	st.global.f32 	[%rd8], %f76;
$L__BB0_10:
	ret;

}


// ===== COMPILED SASS (sm_100) =====

	.target	sm_100

	.elftype	@"ET_EXEC"


//--------------------- .note.nv.tkinfo           --------------------------
	.section	.note.nv.tkinfo,"",@"SHT_NOTE"
	.sectionflags	@"SHF_NOTE_NV_TKINFO"
	.tkinfo
        /*0018*/ 	.word	0x00000002
        /*0030*/ 	.string	""
        /*0030*/ 	.string	"ptxas"
        /*0030*/ 	.string	"Cuda compilation tools, release 13.0, V13.0.88"
        /*0030*/ 	.string	"Build cuda_13.0.r13.0/compiler.36424714_0"
        /*0030*/ 	.string	"-arch sm_100 -m 64 "



//--------------------- .note.nv.cuinfo           --------------------------
	.section	.note.nv.cuinfo,"",@"SHT_NOTE"
	.sectionflags	@"SHF_NOTE_NV_CUINFO"
        /*0018*/ 	.short	0x0002
        /*001a*/ 	.short	0x0064
        /*001c*/ 	.short	0x0082
	.zero		2


//--------------------- .nv.info                  --------------------------
	.section	.nv.info,"",@"SHT_CUDA_INFO"
	.align	4


	//----- nvinfo : EIATTR_REGCOUNT
	.align		4
        /*0000*/ 	.byte	0x04, 0x2f
        /*0002*/ 	.short	(.L_1 - .L_0)
	.align		4
.L_0:
        /*0004*/ 	.word	index@(_Z11powerKernelPfS_fi)
        /*0008*/ 	.word	0x0000000f


	//----- nvinfo : EIATTR_FRAME_SIZE
	.align		4
.L_1:
        /*000c*/ 	.byte	0x04, 0x11
        /*000e*/ 	.short	(.L_3 - .L_2)
	.align		4
.L_2:
        /*0010*/ 	.word	index@(_Z11powerKernelPfS_fi)
        /*0014*/ 	.word	0x00000000


	//----- nvinfo : EIATTR_MIN_STACK_SIZE
	.align		4
.L_3:
        /*0018*/ 	.byte	0x04, 0x12
        /*001a*/ 	.short	(.L_5 - .L_4)
	.align		4
.L_4:
        /*001c*/ 	.word	index@(_Z11powerKernelPfS_fi)
        /*0020*/ 	.word	0x00000000
.L_5:


//--------------------- .nv.compat                --------------------------
	.section	.nv.compat,"",@"SHT_CUDA_COMPAT_INFO"
	.align	4
        /*0000*/ 	.byte	0x02, 0x09, 0x00, 0x00, 0x02, 0x02, 0x01, 0x00, 0x02, 0x05, 0x05, 0x00, 0x03, 0x07, 0x01, 0x01
        /*0010*/ 	.byte	0x02, 0x03, 0x00, 0x00, 0x02, 0x06, 0x01, 0x00, 0x04, 0x0b, 0x08, 0x00, 0x01, 0x00, 0x00, 0x00
        /*0020*/ 	.byte	0x00, 0x00, 0x00, 0x00


//--------------------- .nv.info._Z11powerKernelPfS_fi --------------------------
	.section	.nv.info._Z11powerKernelPfS_fi,"",@"SHT_CUDA_INFO"
	.sectionflags	@""
	.align	4


	//----- nvinfo : EIATTR_CUDA_API_VERSION
	.align		4
        /*0000*/ 	.byte	0x04, 0x37
        /*0002*/ 	.short	(.L_7 - .L_6)
.L_6:
        /*0004*/ 	.word	0x00000082


	//----- nvinfo : EIATTR_KPARAM_INFO
	.align		4
.L_7:
        /*0008*/ 	.byte	0x04, 0x17
        /*000a*/ 	.short	(.L_9 - .L_8)
.L_8:
        /*000c*/ 	.word	0x00000000
        /*0010*/ 	.short	0x0003
        /*0012*/ 	.short	0x0014
        /*0014*/ 	.byte	0x00, 0xf0, 0x11, 0x00


	//----- nvinfo : EIATTR_KPARAM_INFO
	.align		4
.L_9:
        /*0018*/ 	.byte	0x04, 0x17
        /*001a*/ 	.short	(.L_11 - .L_10)
.L_10:
        /*001c*/ 	.word	0x00000000
        /*0020*/ 	.short	0x0002
        /*0022*/ 	.short	0x0010
        /*0024*/ 	.byte	0x00, 0xf0, 0x11, 0x00


	//----- nvinfo : EIATTR_KPARAM_INFO
	.align		4
.L_11:
        /*0028*/ 	.byte	0x04, 0x17
        /*002a*/ 	.short	(.L_13 - .L_12)
.L_12:
        /*002c*/ 	.word	0x00000000
        /*0030*/ 	.short	0x0001
        /*0032*/ 	.short	0x0008
        /*0034*/ 	.byte	0x00, 0xf5, 0x21, 0x00


	//----- nvinfo : EIATTR_KPARAM_INFO
	.align		4
.L_13:
        /*0038*/ 	.byte	0x04, 0x17
        /*003a*/ 	.short	(.L_15 - .L_14)
.L_14:
        /*003c*/ 	.word	0x00000000
        /*0040*/ 	.short	0x0000
        /*0042*/ 	.short	0x0000
        /*0044*/ 	.byte	0x00, 0xf5, 0x21, 0x00


	//----- nvinfo : EIATTR_SPARSE_MMA_MASK
	.align		4
.L_15:
        /*0048*/ 	.byte	0x03, 0x50
        /*004a*/ 	.short	0x0000


	//----- nvinfo : EIATTR_MAXREG_COUNT
	.align		4
        /*004c*/ 	.byte	0x03, 0x1b
        /*004e*/ 	.short	0x00ff


	//----- nvinfo : EIATTR_MERCURY_ISA_VERSION
	.align		4
        /*0050*/ 	.byte	0x03, 0x5f
        /*0052*/ 	.short	0x0101


	//----- nvinfo : EIATTR_VRC_CTA_INIT_COUNT
	.align		4
        /*0054*/ 	.byte	0x02, 0x4a
	.zero		1
	.zero		1


	//----- nvinfo : EIATTR_EXIT_INSTR_OFFSETS
	.align		4
        /*0058*/ 	.byte	0x04, 0x1c
        /*005a*/ 	.short	(.L_17 - .L_16)


	//   ....[0]....
.L_16:
        /*005c*/ 	.word	0x00000070


	//   ....[1]....
        /*0060*/ 	.word	0x000006b0


	//----- nvinfo : EIATTR_CRS_STACK_SIZE
	.align		4
.L_17:
        /*0064*/ 	.byte	0x04, 0x1e
        /*0066*/ 	.short	(.L_19 - .L_18)
.L_18:
        /*0068*/ 	.word	0x00000000


	//----- nvinfo : EIATTR_CBANK_PARAM_SIZE
	.align		4
.L_19:
        /*006c*/ 	.byte	0x03, 0x19
        /*006e*/ 	.short	0x0018


	//----- nvinfo : EIATTR_PARAM_CBANK
	.align		4
        /*0070*/ 	.byte	0x04, 0x0a
        /*0072*/ 	.short	(.L_21 - .L_20)
	.align		4
.L_20:
        /*0074*/ 	.word	index@(.nv.constant0._Z11powerKernelPfS_fi)
        /*0078*/ 	.short	0x0380
        /*007a*/ 	.short	0x0018


	//----- nvinfo : EIATTR_SW_WAR
	.align		4
.L_21:
        /*007c*/ 	.byte	0x04, 0x36
        /*007e*/ 	.short	(.L_23 - .L_22)
.L_22:
        /*0080*/ 	.word	0x00000008
.L_23:


//--------------------- .nv.callgraph             --------------------------
	.section	.nv.callgraph,"",@"SHT_CUDA_CALLGRAPH"
	.align	4
	.sectionentsize	8
	.align		4
        /*0000*/ 	.word	0x00000000
	.align		4
        /*0004*/ 	.word	0xffffffff
	.align		4
        /*0008*/ 	.word	0x00000000
	.align		4
        /*000c*/ 	.word	0xfffffffe
	.align		4
        /*0010*/ 	.word	0x00000000
	.align		4
        /*0014*/ 	.word	0xfffffffd
	.align		4
        /*0018*/ 	.word	0x00000000
	.align		4
        /*001c*/ 	.word	0xfffffffc


//--------------------- .text._Z11powerKernelPfS_fi --------------------------
	.section	.text._Z11powerKernelPfS_fi,"ax",@progbits
	.align	128
        .global         _Z11powerKernelPfS_fi
        .type           _Z11powerKernelPfS_fi,@function
        .size           _Z11powerKernelPfS_fi,(.L_x_3 - _Z11powerKernelPfS_fi)
        .other          _Z11powerKernelPfS_fi,@"STO_CUDA_ENTRY STV_DEFAULT"
_Z11powerKernelPfS_fi:
.text._Z11powerKernelPfS_fi:
[----:B------:R-:W-:Y:S01]  /*0000*/  LDC R1, c[0x0][0x37c] ;  /* 0x0000df00ff017b82 */ /* 0x000fe20000000800 */
[----:B------:R-:W0:Y:S07]  /*0010*/  S2R R3, SR_TID.X ;  /* 0x0000000000037919 */ /* 0x000e2e0000002100 */
[----:B------:R-:W0:Y:S01]  /*0020*/  S2UR UR4, SR_CTAID.X ;  /* 0x00000000000479c3 */ /* 0x000e220000002500 */
[----:B------:R-:W1:Y:S07]  /*0030*/  LDCU UR5, c[0x0][0x394] ;  /* 0x00007280ff0577ac */ /* 0x000e6e0008000800 */
[----:B------:R-:W0:Y:S02]  /*0040*/  LDC R0, c[0x0][0x360] ;  /* 0x0000d800ff007b82 */ /* 0x000e240000000800 */
[----:B0-----:R-:W-:-:S05]  /*0050*/  IMAD R0, R0, UR4, R3 ;  /* 0x0000000400007c24 */ /* 0x001fca000f8e0203 */
[----:B-1----:R-:W-:-:S13]  /*0060*/  ISETP.GE.AND P0, PT, R0, UR5, PT ;  /* 0x0000000500007c0c */ /* 0x002fda000bf06270 */
[----:B------:R-:W-:Y:S05]  /*0070*/  @P0 EXIT ;  /* 0x000000000000094d */ /* 0x000fea0003800000 */
[----:B------:R-:W0:Y:S01]  /*0080*/  LDC.64 R2, c[0x0][0x380] ;  /* 0x0000e000ff027b82 */ /* 0x000e220000000a00 */
[----:B------:R-:W1:Y:S01]  /*0090*/  LDCU.64 UR4, c[0x0][0x358] ;  /* 0x00006b00ff0477ac */ /* 0x000e620008000a00 */
[----:B0-----:R-:W-:-:S06]  /*00a0*/  IMAD.WIDE R2, R0, 0x4, R2 ;  /* 0x0000000400027825 */ /* 0x001fcc00078e0202 */
[----:B-1----:R-:W2:Y:S01]  /*00b0*/  LDG.E R2, desc[UR4][R2.64] ;  /* 0x0000000402027981 */ /* 0x002ea2000c1e1900 */
[----:B------:R-:W-:Y:S01]  /*00c0*/  HFMA2 R9, -RZ, RZ, 0.771484375, 0.21533203125 ;  /* 0x3a2c32e4ff097431 */ /* 0x000fe200000001ff */
[----:B------:R-:W-:Y:S01]  /*00d0*/  BSSY.RECONVERGENT B0, `(.L_x_0) ;  /* 0x000005a000007945 */ /* 0x000fe20003800200 */
[C---:B--2---:R-:W-:Y:S01]  /*00e0*/  FMUL R5, |R2|.reuse, 16777216 ;  /* 0x4b80000002057820 */ /* 0x044fe20000400200 */
[----:B------:R-:W-:-:S04]  /*00f0*/  FSETP.GEU.AND P0, PT, |R2|, 1.175494350822287508e-38, PT ;  /* 0x008000000200780b */ /* 0x000fc80003f0e200 */
[----:B------:R-:W-:Y:S02]  /*0100*/  FSEL R5, R5, |R2|, !P0 ;  /* 0x4000000205057208 */ /* 0x000fe40004000000 */
[----:B------:R-:W-:Y:S02]  /*0110*/  FSEL R3, RZ, -24, P0 ;  /* 0xc1c00000ff037808 */ /* 0x000fe40000000000 */
[----:B------:R-:W-:-:S04]  /*0120*/  IADD3 R4, PT, PT, R5, -0x3f3504f3, RZ ;  /* 0xc0cafb0d05047810 */ /* 0x000fc80007ffe0ff */
[----:B------:R-:W-:-:S04]  /*0130*/  LOP3.LUT R4, R4, 0xff800000, RZ, 0xc0, !PT ;  /* 0xff80000004047812 */ /* 0x000fc800078ec0ff */
[-C--:B------:R-:W-:Y:S02]  /*0140*/  IADD3 R5, PT, PT, R5, -R4.reuse, RZ ;  /* 0x8000000405057210 */ /* 0x080fe40007ffe0ff */
[----:B------:R-:W-:-:S03]  /*0150*/  I2FP.F32.S32 R4, R4 ;  /* 0x0000000400047245 */ /* 0x000fc60000201400 */
[C---:B------:R-:W-:Y:S01]  /*0160*/  FADD R6, R5.reuse, 1 ;  /* 0x3f80000005067421 */ /* 0x040fe20000000000 */
[----:B------:R-:W-:Y:S01]  /*0170*/  FADD R5, R5, -1 ;  /* 0xbf80000005057421 */ /* 0x000fe20000000000 */
[----:B------:R-:W-:-:S03]  /*0180*/  FFMA R3, R4, 1.1920928955078125e-07, R3 ;  /* 0x3400000004037823 */ /* 0x000fc60000000003 */
[----:B------:R-:W-:Y:S01]  /*0190*/  FADD R7, R5, R5 ;  /* 0x0000000505077221 */ /* 0x000fe20000000000 */
[----:B------:R-:W0:Y:S03]  /*01a0*/  MUFU.RCP R6, R6 ;  /* 0x0000000600067308 */ /* 0x000e260000001000 */
[----:B0-----:R-:W-:-:S04]  /*01b0*/  FMUL R8, R6, R7 ;  /* 0x0000000706087220 */ /* 0x001fc80000400000 */
[----:B------:R-:W-:Y:S01]  /*01c0*/  FADD R7, R5, -R8 ;  /* 0x8000000805077221 */ /* 0x000fe20000000000 */
[CC--:B------:R-:W-:Y:S01]  /*01d0*/  FMUL R4, R8.reuse, R8.reuse ;  /* 0x0000000808047220 */ /* 0x0c0fe20000400000 */
[----:B------:R-:W-:Y:S02]  /*01e0*/  FFMA R12, R8, 1.4426950216293334961, R3 ;  /* 0x3fb8aa3b080c7823 */ /* 0x000fe40000000003 */
[----:B------:R-:W-:Y:S01]  /*01f0*/  FADD R10, R7, R7 ;  /* 0x00000007070a7221 */ /* 0x000fe20000000000 */
[C---:B------:R-:W-:Y:S01]  /*0200*/  FFMA R7, R4.reuse, R9, 0.0032181653659790754318 ;  /* 0x3b52e7db04077423 */ /* 0x040fe20000000009 */
[----:B------:R-:W-:Y:S02]  /*0210*/  FADD R9, R3, -R12 ;  /* 0x8000000c03097221 */ /* 0x000fe40000000000 */
[----:B------:R-:W-:Y:S01]  /*0220*/  FFMA R5, R5, -R8, R10 ;  /* 0x8000000805057223 */ /* 0x000fe2000000000a */
[----:B------:R-:W-:Y:S01]  /*0230*/  FFMA R7, R4, R7, 0.018033718690276145935 ;  /* 0x3c93bb7304077423 */ /* 0x000fe20000000007 */
[----:B------:R-:W0:Y:S02]  /*0240*/  LDC R3, c[0x0][0x390] ;  /* 0x0000e400ff037b82 */ /* 0x000e240000000800 */
[----:B------:R-:W-:Y:S01]  /*0250*/  FMUL R5, R6, R5 ;  /* 0x0000000506057220 */ /* 0x000fe20000400000 */
[----:B------:R-:W-:Y:S01]  /*0260*/  FFMA R6, R8, 1.4426950216293334961, R9 ;  /* 0x3fb8aa3b08067823 */ /* 0x000fe20000000009 */
[----:B------:R-:W-:-:S03]  /*0270*/  FFMA R7, R4, R7, 0.12022458761930465698 ;  /* 0x3df6384f04077423 */ /* 0x000fc60000000007 */
[----:B------:R-:W-:Y:S01]  /*0280*/  FFMA R9, R5, 1.4426950216293334961, R6 ;  /* 0x3fb8aa3b05097823 */ /* 0x000fe20000000006 */
[----:B------:R-:W-:-:S03]  /*0290*/  FMUL R7, R4, R7 ;  /* 0x0000000704077220 */ /* 0x000fc60000400000 */
[----:B------:R-:W-:Y:S01]  /*02a0*/  FFMA R4, R8, 1.9251366722983220825e-08, R9 ;  /* 0x32a55e3408047823 */ /* 0x000fe20000000009 */
[----:B------:R-:W-:Y:S01]  /*02b0*/  FMUL R6, R7, 3 ;  /* 0x4040000007067820 */ /* 0x000fe20000400000 */
[----:B------:R-:W-:-:S03]  /*02c0*/  MOV R9, 0x391fcb8e ;  /* 0x391fcb8e00097802 */ /* 0x000fc60000000f00 */
[----:B------:R-:W-:-:S04]  /*02d0*/  FFMA R4, R5, R6, R4 ;  /* 0x0000000605047223 */ /* 0x000fc80000000004 */
[----:B------:R-:W-:-:S04]  /*02e0*/  FFMA R7, R8, R7, R4 ;  /* 0x0000000708077223 */ /* 0x000fc80000000004 */
[----:B------:R-:W-:-:S04]  /*02f0*/  FADD R4, R12, R7 ;  /* 0x000000070c047221 */ /* 0x000fc80000000000 */
[----:B0-----:R-:W-:Y:S01]  /*0300*/  FMUL R5, R4, R3 ;  /* 0x0000000304057220 */ /* 0x001fe20000400000 */
[----:B------:R-:W-:-:S03]  /*0310*/  FADD R12, -R12, R4 ;  /* 0x000000040c0c7221 */ /* 0x000fc60000000100 */
[----:B------:R-:W0:Y:S01]  /*0320*/  FRND R6, R5 ;  /* 0x0000000500067307 */ /* 0x000e220000201000 */
[----:B------:R-:W-:Y:S01]  /*0330*/  FADD R12, R7, -R12 ;  /* 0x8000000c070c7221 */ /* 0x000fe20000000000 */
[-C--:B------:R-:W-:Y:S01]  /*0340*/  FFMA R7, R4, R3.reuse, -R5 ;  /* 0x0000000304077223 */ /* 0x080fe20000000805 */
[C---:B------:R-:W-:Y:S02]  /*0350*/  FSETP.GT.AND P1, PT, |R5|.reuse, 152, PT ;  /* 0x431800000500780b */ /* 0x040fe40003f24200 */
[C---:B------:R-:W-:Y:S01]  /*0360*/  FSETP.GEU.AND P2, PT, R5.reuse, RZ, PT ;  /* 0x000000ff0500720b */ /* 0x040fe20003f4e000 */
[----:B------:R-:W-:Y:S02]  /*0370*/  FFMA R7, R12, R3, R7 ;  /* 0x000000030c077223 */ /* 0x000fe40000000007 */
[----:B------:R1:W2:Y:S01]  /*0380*/  F2I.NTZ R8, R5 ;  /* 0x0000000500087305 */ /* 0x0002a20000203100 */
[----:B0-----:R-:W-:Y:S01]  /*0390*/  FADD R4, R5, -R6 ;  /* 0x8000000605047221 */ /* 0x001fe20000000000 */
[----:B------:R-:W-:Y:S01]  /*03a0*/  FSETP.GT.AND P0, PT, R6, RZ, PT ;  /* 0x000000ff0600720b */ /* 0x000fe20003f04000 */
[----:B-1----:R-:W-:-:S02]  /*03b0*/  HFMA2 R5, -RZ, RZ, 1.875, 0 ;  /* 0x3f800000ff057431 */ /* 0x002fc400000001ff */
[----:B------:R-:W-:-:S04]  /*03c0*/  FADD R4, R7, R4 ;  /* 0x0000000407047221 */ /* 0x000fc80000000000 */
[----:B------:R-:W-:Y:S01]  /*03d0*/  FFMA R7, R4, R9, 0.0013391353422775864601 ;  /* 0x3aaf85ed04077423 */ /* 0x000fe20000000009 */
[----:B------:R-:W-:Y:S02]  /*03e0*/  SEL R9, RZ, 0x83000000, P0 ;  /* 0x83000000ff097807 */ /* 0x000fe40000000000 */
[----:B------:R-:W-:Y:S01]  /*03f0*/  FSETP.NEU.AND P0, PT, R2, 1, PT ;  /* 0x3f8000000200780b */ /* 0x000fe20003f0d000 */
[C---:B------:R-:W-:Y:S01]  /*0400*/  FFMA R7, R4.reuse, R7, 0.0096188392490148544312 ;  /* 0x3c1d985604077423 */ /* 0x040fe20000000007 */
[----:B------:R-:W-:Y:S02]  /*0410*/  IADD3 R6, PT, PT, R9, 0x7f000000, RZ ;  /* 0x7f00000009067810 */ /* 0x000fe40007ffe0ff */
[----:B------:R-:W-:Y:S01]  /*0420*/  FSETP.EQ.OR P0, PT, R3, RZ, !P0 ;  /* 0x000000ff0300720b */ /* 0x000fe20004702400 */
[----:B------:R-:W-:Y:S01]  /*0430*/  FFMA R7, R4, R7, 0.055503588169813156128 ;  /* 0x3d6357bb04077423 */ /* 0x000fe20000000007 */
[----:B--2---:R-:W-:-:S03]  /*0440*/  LEA R9, R8, -R9, 0x17 ;  /* 0x8000000908097211 */ /* 0x004fc600078eb8ff */
[----:B------:R-:W-:-:S04]  /*0450*/  FFMA R7, R4, R7, 0.24022644758224487305 ;  /* 0x3e75fdec04077423 */ /* 0x000fc80000000007 */
[----:B------:R-:W-:-:S04]  /*0460*/  FFMA R7, R4, R7, 0.69314718246459960938 ;  /* 0x3f31721804077423 */ /* 0x000fc80000000007 */
[----:B------:R-:W-:-:S04]  /*0470*/  FFMA R7, R4, R7, 1 ;  /* 0x3f80000004077423 */ /* 0x000fc80000000007 */
[----:B------:R-:W-:-:S04]  /*0480*/  FMUL R6, R7, R6 ;  /* 0x0000000607067220 */ /* 0x000fc80000400000 */
[----:B------:R-:W-:Y:S01]  /*0490*/  FMUL R6, R6, R9 ;  /* 0x0000000906067220 */ /* 0x000fe20000400000 */
[----:B------:R-:W-:Y:S01]  /*04a0*/  @P1 FSEL R6, RZ, +INF , !P2 ;  /* 0x7f800000ff061808 */ /* 0x000fe20005000000 */
[----:B------:R-:W-:Y:S06]  /*04b0*/  @P0 BRA `(.L_x_1) ;  /* 0x00000000006c0947 */ /* 0x000fec0003800000 */
[----:B------:R-:W-:-:S04]  /*04c0*/  FSETP.NAN.AND P0, PT, |R3|, |R3|, PT ;  /* 0x400000030300720b */ /* 0x000fc80003f08200 */
[----:B------:R-:W-:-:S13]  /*04d0*/  FSETP.NUM.AND P0, PT, |R2|, |R2|, !P0 ;  /* 0x400000020200720b */ /* 0x000fda0004707200 */
[----:B------:R-:W-:Y:S01]  /*04e0*/  @!P0 FADD R5, R2, R3 ;  /* 0x0000000302058221 */ /* 0x000fe20000000000 */
[----:B------:R-:W-:Y:S06]  /*04f0*/  @!P0 BRA `(.L_x_1) ;  /* 0x00000000005c8947 */ /* 0x000fec0003800000 */
[----:B------:R-:W-:Y:S01]  /*0500*/  FMUL R7, R3, 0.5 ;  /* 0x3f00000003077820 */ /* 0x000fe20000400000 */
[----:B------:R-:W-:-:S04]  /*0510*/  FSETP.NEU.AND P0, PT, |R2|, +INF , PT ;  /* 0x7f8000000200780b */ /* 0x000fc80003f0d200 */
[----:B------:R-:W-:Y:S01]  /*0520*/  FSETP.NEU.AND P0, PT, R2, RZ, P0 ;  /* 0x000000ff0200720b */ /* 0x000fe2000070d000 */
[----:B------:R-:W0:Y:S03]  /*0530*/  FRND.TRUNC R7, R7 ;  /* 0x0000000700077307 */ /* 0x000e26000020d000 */
[----:B------:R-:W-:Y:S01]  /*0540*/  FSETP.GEU.OR P1, PT, R3, RZ, P0 ;  /* 0x000000ff0300720b */ /* 0x000fe2000072e400 */
[----:B0-----:R-:W-:-:S04]  /*0550*/  FADD R4, R7, R7 ;  /* 0x0000000707047221 */ /* 0x001fc80000000000 */
[----:B------:R-:W-:-:S04]  /*0560*/  FADD R8, -R4, R3 ;  /* 0x0000000304087221 */ /* 0x000fc80000000100 */
[----:B------:R-:W-:Y:S01]  /*0570*/  @!P0 FADD R4, R2, R2 ;  /* 0x0000000202048221 */ /* 0x000fe20000000000 */
[----:B------:R-:W-:-:S04]  /*0580*/  FSETP.NEU.AND P2, PT, |R8|, 1, !P0 ;  /* 0x3f8000000800780b */ /* 0x000fc8000474d200 */
[----:B------:R-:W-:-:S09]  /*0590*/  @!P1 LOP3.LUT R4, R4, 0x7f800000, RZ, 0x3c, !PT ;  /* 0x7f80000004049812 */ /* 0x000fd200078e3cff */
[----:B------:R-:W-:-:S04]  /*05a0*/  @P2 LOP3.LUT R4, R4, 0x7fffffff, RZ, 0xc0, !PT ;  /* 0x7fffffff04042812 */ /* 0x000fc800078ec0ff */
[----:B------:R-:W-:Y:S01]  /*05b0*/  @!P0 MOV R5, R4 ;  /* 0x0000000400058202 */ /* 0x000fe20000000f00 */
[----:B------:R-:W-:Y:S06]  /*05c0*/  @!P0 BRA `(.L_x_1) ;  /* 0x0000000000288947 */ /* 0x000fec0003800000 */
[----:B------:R-:W-:Y:S02]  /*05d0*/  FSETP.NEU.AND P0, PT, |R3|, +INF , PT ;  /* 0x7f8000000300780b */ /* 0x000fe40003f0d200 */
[----:B------:R-:W-:-:S13]  /*05e0*/  FSETP.EQ.AND P1, PT, R2, -1, PT ;  /* 0xbf8000000200780b */ /* 0x000fda0003f22000 */
[----:B------:R-:W-:Y:S05]  /*05f0*/  @!P0 BRA P1, `(.L_x_1) ;  /* 0x00000000001c8947 */ /* 0x000fea0000800000 */
[----:B------:R-:W-:Y:S02]  /*0600*/  FSETP.GEU.AND P1, PT, R2, RZ, PT ;  /* 0x000000ff0200720b */ /* 0x000fe40003f2e000 */
[----:B------:R-:W-:-:S11]  /*0610*/  MOV R5, R6 ;  /* 0x0000000600057202 */ /* 0x000fd60000000f00 */
[----:B------:R-:W0:Y:S01]  /*0620*/  @!P1 FRND.FLOOR R2, R3 ;  /* 0x0000000300029307 */ /* 0x000e220000205000 */
[----:B------:R-:W-:Y:S02]  /*0630*/  @!P1 FSETP.NEU.AND P2, PT, |R8|, 1, PT ;  /* 0x3f8000000800980b */ /* 0x000fe40003f4d200 */
[----:B0-----:R-:W-:Y:S02]  /*0640*/  @!P1 FSETP.NEU.AND P0, PT, R2, R3, PT ;  /* 0x000000030200920b */ /* 0x001fe40003f0d000 */
[----:B------:R-:W-:-:S04]  /*0650*/  @!P1 FSEL R2, R6, -R6, P2 ;  /* 0x8000000606029208 */ /* 0x000fc80001000000 */
[----:B------:R-:W-:-:S07]  /*0660*/  @!P1 FSEL R5, R2, +QNAN , !P0 ;  /* 0x7fffffff02059808 */ /* 0x000fce0004000000 */
.L_x_1:
[----:B------:R-:W-:Y:S05]  /*0670*/  BSYNC.RECONVERGENT B0 ;  /* 0x0000000000007941 */ /* 0x000fea0003800200 */
.L_x_0:
[----:B------:R-:W0:Y:S02]  /*0680*/  LDC.64 R2, c[0x0][0x388] ;  /* 0x0000e200ff027b82 */ /* 0x000e240000000a00 */
[----:B0-----:R-:W-:-:S05]  /*0690*/  IMAD.WIDE R2, R0, 0x4, R2 ;  /* 0x0000000400027825 */ /* 0x001fca00078e0202 */
[----:B------:R-:W-:Y:S01]  /*06a0*/  STG.E desc[UR4][R2.64], R5 ;  /* 0x0000000502007986 */ /* 0x000fe2000c101904 */
[----:B------:R-:W-:Y:S05]  /*06b0*/  EXIT ;  /* 0x000000000000794d */ /* 0x000fea0003800000 */
.L_x_2:
[----:B------:R-:W-:-:S00]  /*06c0*/  BRA `(.L_x_2) ;  /* 0xfffffffc00fc7947 */ /* 0x000fc0000383ffff */
[----:B------:R-:W-:-:S00]  /*06d0*/  NOP ;  /* 0x0000000000007918 */ /* 0x000fc00000000000 */
        /* <DEDUP_REMOVED lines=10> */
.L_x_3:


//--------------------- .nv.shared.reserved.0     --------------------------
	.section	.nv.shared.reserved.0,"aw",@nobits
	.weak		__nv_reservedSMEM_offset_0_alias
	.size		__nv_reservedSMEM_offset_0_alias, 0, 64
	.other		__nv_reservedSMEM_offset_0_alias,@"STO_CUDA_RESERVED_SHARED STV_DEFAULT"
__nv_reservedSMEM_offset_0_alias:
	.zero		0
	.zero		64


//--------------------- .nv.constant0._Z11powerKernelPfS_fi --------------------------
	.section	.nv.constant0._Z11powerKernelPfS_fi,"a",@progbits
	.sectionflags	@""
	.align	4
.nv.constant0._Z11powerKernelPfS_fi:
	.zero		920


//--------------------- SYMBOLS --------------------------

	.type		.nv.reservedSmem.offset0,@object
	.size		.nv.reservedSmem.offset0,0x4
